//
// Generated by NVIDIA NVVM Compiler
//
// Compiler Build ID: CL-36424714
// Cuda compilation tools, release 13.0, V13.0.88
// Based on NVVM 20.0.0
//

.version 9.0
.target sm_100
.address_size 64

	// .globl	_Z19init_curand_state_kv
.global .align 4 .b8 precalc_xorwow_matrix[102400];
.global .align 4 .b8 precalc_xorwow_offset_matrix[102400];
.global .align 4 .b8 mrg32k3aM1[2304];
.global .align 4 .b8 mrg32k3aM2[2304];
.global .align 4 .b8 mrg32k3aM1SubSeq[2016];
.global .align 4 .b8 mrg32k3aM2SubSeq[2016];
.global .align 4 .b8 mrg32k3aM1Seq[2304];
.global .align 4 .b8 mrg32k3aM2Seq[2304];
.const .align 8 .b8 __cr_lgamma_table[72];

.visible .entry _Z19init_curand_state_kv()
{


	ret;

}
	// .globl	_Z5MC_k1v
.visible .entry _Z5MC_k1v()
{


	ret;

}


// ===== COMPILED SASS (sm_100) =====

	.target	sm_100

	.elftype	@"ET_EXEC"


//--------------------- .note.nv.tkinfo           --------------------------
	.section	.note.nv.tkinfo,"",@"SHT_NOTE"
	.sectionflags	@"SHF_NOTE_NV_TKINFO"
	.tkinfo
        /*0018*/ 	.word	0x00000002
        /*0030*/ 	.string	""
        /*0030*/ 	.string	"ptxas"
        /*0030*/ 	.string	"Cuda compilation tools, release 13.0, V13.0.88"
        /*0030*/ 	.string	"Build cuda_13.0.r13.0/compiler.36424714_0"
        /*0030*/ 	.string	"-arch sm_100 -m 64 "



//--------------------- .note.nv.cuinfo           --------------------------
	.section	.note.nv.cuinfo,"",@"SHT_NOTE"
	.sectionflags	@"SHF_NOTE_NV_CUINFO"
        /*0018*/ 	.short	0x0002
        /*001a*/ 	.short	0x0064
        /*001c*/ 	.short	0x0082
	.zero		2


//--------------------- .nv.info                  --------------------------
	.section	.nv.info,"",@"SHT_CUDA_INFO"
	.align	4


	//----- nvinfo : EIATTR_REGCOUNT
	.align		4
        /*0000*/ 	.byte	0x04, 0x2f
        /*0002*/ 	.short	(.L_10 - .L_9)
	.align		4
.L_9:
        /*0004*/ 	.word	index@(_Z19init_curand_state_kv)
        /*0008*/ 	.word	0x00000004


	//----- nvinfo : EIATTR_FRAME_SIZE
	.align		4
.L_10:
        /*000c*/ 	.byte	0x04, 0x11
        /*000e*/ 	.short	(.L_12 - .L_11)
	.align		4
.L_11:
        /*0010*/ 	.word	index@(_Z19init_curand_state_kv)
        /*0014*/ 	.word	0x00000000


	//----- nvinfo : EIATTR_REGCOUNT
	.align		4
.L_12:
        /*0018*/ 	.byte	0x04, 0x2f
        /*001a*/ 	.short	(.L_14 - .L_13)
	.align		4
.L_13:
        /*001c*/ 	.word	index@(_Z5MC_k1v)
        /*0020*/ 	.word	0x00000004


	//----- nvinfo : EIATTR_FRAME_SIZE
	.align		4
.L_14:
        /*0024*/ 	.byte	0x04, 0x11
        /*0026*/ 	.short	(.L_16 - .L_15)
	.align		4
.L_15:
        /*0028*/ 	.word	index@(_Z5MC_k1v)
        /*002c*/ 	.word	0x00000000


	//----- nvinfo : EIATTR_MIN_STACK_SIZE
	.align		4
.L_16:
        /*0030*/ 	.byte	0x04, 0x12
        /*0032*/ 	.short	(.L_18 - .L_17)
	.align		4
.L_17:
        /*0034*/ 	.word	index@(_Z5MC_k1v)
        /*0038*/ 	.word	0x00000000


	//----- nvinfo : EIATTR_MIN_STACK_SIZE
	.align		4
.L_18:
        /*003c*/ 	.byte	0x04, 0x12
        /*003e*/ 	.short	(.L_20 - .L_19)
	.align		4
.L_19:
        /*0040*/ 	.word	index@(_Z19init_curand_state_kv)
        /*0044*/ 	.word	0x00000000
.L_20:


//--------------------- .nv.compat                --------------------------
	.section	.nv.compat,"",@"SHT_CUDA_COMPAT_INFO"
	.align	4
        /*0000*/ 	.byte	0x02, 0x09, 0x00, 0x00, 0x02, 0x02, 0x01, 0x00, 0x02, 0x05, 0x05, 0x00, 0x03, 0x07, 0x01, 0x01
        /*0010*/ 	.byte	0x02, 0x03, 0x00, 0x00, 0x02, 0x06, 0x01, 0x00, 0x04, 0x0b, 0x08, 0x00, 0x09, 0x00, 0x00, 0x00
        /*0020*/ 	.byte	0x00, 0x00, 0x00, 0x00


//--------------------- .nv.info._Z5MC_k1v        --------------------------
	.section	.nv.info._Z5MC_k1v,"",@"SHT_CUDA_INFO"
	.sectionflags	@""
	.align	4


	//----- nvinfo : EIATTR_CUDA_API_VERSION
	.align		4
        /*0000*/ 	.byte	0x04, 0x37
        /*0002*/ 	.short	(.L_22 - .L_21)
.L_21:
        /*0004*/ 	.word	0x00000082


	//----- nvinfo : EIATTR_SPARSE_MMA_MASK
	.align		4
.L_22:
        /*0008*/ 	.byte	0x03, 0x50
        /*000a*/ 	.short	0x0000


	//----- nvinfo : EIATTR_MAXREG_COUNT
	.align		4
        /*000c*/ 	.byte	0x03, 0x1b
        /*000e*/ 	.short	0x00ff


	//----- nvinfo : EIATTR_MERCURY_ISA_VERSION
	.align		4
        /*0010*/ 	.byte	0x03, 0x5f
        /*0012*/ 	.short	0x0101


	//----- nvinfo : EIATTR_VRC_CTA_INIT_COUNT
	.align		4
        /*0014*/ 	.byte	0x02, 0x4a
	.zero		1
	.zero		1


	//----- nvinfo : EIATTR_EXIT_INSTR_OFFSETS
	.align		4
        /*0018*/ 	.byte	0x04, 0x1c
        /*001a*/ 	.short	(.L_24 - .L_23)


	//   ....[0]....
.L_23:
        /*001c*/ 	.word	0x00000010


	//----- nvinfo : EIATTR_SW_WAR
	.align		4
.L_24:
        /*0020*/ 	.byte	0x04, 0x36
        /*0022*/ 	.short	(.L_26 - .L_25)
.L_25:
        /*0024*/ 	.word	0x00000008
.L_26:


//--------------------- .nv.info._Z19init_curand_state_kv --------------------------
	.section	.nv.info._Z19init_curand_state_kv,"",@"SHT_CUDA_INFO"
	.sectionflags	@""
	.align	4


	//----- nvinfo : EIATTR_CUDA_API_VERSION
	.align		4
        /*0000*/ 	.byte	0x04, 0x37
        /*0002*/ 	.short	(.L_28 - .L_27)
.L_27:
        /*0004*/ 	.word	0x00000082


	//----- nvinfo : EIATTR_SPARSE_MMA_MASK
	.align		4
.L_28:
        /*0008*/ 	.byte	0x03, 0x50
        /*000a*/ 	.short	0x0000


	//----- nvinfo : EIATTR_MAXREG_COUNT
	.align		4
        /*000c*/ 	.byte	0x03, 0x1b
        /*000e*/ 	.short	0x00ff


	//----- nvinfo : EIATTR_MERCURY_ISA_VERSION
	.align		4
        /*0010*/ 	.byte	0x03, 0x5f
        /*0012*/ 	.short	0x0101


	//----- nvinfo : EIATTR_VRC_CTA_INIT_COUNT
	.align		4
        /*0014*/ 	.byte	0x02, 0x4a
	.zero		1
	.zero		1


	//----- nvinfo : EIATTR_EXIT_INSTR_OFFSETS
	.align		4
        /*0018*/ 	.byte	0x04, 0x1c
        /*001a*/ 	.short	(.L_30 - .L_29)


	//   ....[0]....
.L_29:
        /*001c*/ 	.word	0x00000010


	//----- nvinfo : EIATTR_SW_WAR
	.align		4
.L_30:
        /*0020*/ 	.byte	0x04, 0x36
        /*0022*/ 	.short	(.L_32 - .L_31)
.L_31:
        /*0024*/ 	.word	0x00000008
.L_32:


//--------------------- .nv.callgraph             --------------------------
	.section	.nv.callgraph,"",@"SHT_CUDA_CALLGRAPH"
	.align	4
	.sectionentsize	8
	.align		4
        /*0000*/ 	.word	0x00000000
	.align		4
        /*0004*/ 	.word	0xffffffff
	.align		4
        /*0008*/ 	.word	0x00000000
	.align		4
        /*000c*/ 	.word	0xfffffffe
	.align		4
        /*0010*/ 	.word	0x00000000
	.align		4
        /*0014*/ 	.word	0xfffffffd
	.align		4
        /*0018*/ 	.word	0x00000000
	.align		4
        /*001c*/ 	.word	0xfffffffc


//--------------------- .nv.constant4             --------------------------
	.section	.nv.constant4,"a",@progbits
	.align	8
	.align		8
.nv.constant4:
        /*0000*/ 	.dword	precalc_xorwow_matrix
	.align		8
        /*0008*/ 	.dword	precalc_xorwow_offset_matrix
	.align		8
        /*0010*/ 	.dword	mrg32k3aM1
	.align		8
        /*0018*/ 	.dword	mrg32k3aM2
	.align		8
        /*0020*/ 	.dword	mrg32k3aM1SubSeq
	.align		8
        /*0028*/ 	.dword	mrg32k3aM2SubSeq
	.align		8
        /*0030*/ 	.dword	mrg32k3aM1Seq
	.align		8
        /*0038*/ 	.dword	mrg32k3aM2Seq


//--------------------- .nv.constant3             --------------------------
	.section	.nv.constant3,"a",@progbits
	.align	8
.nv.constant3:
	.type		__cr_lgamma_table,@object
	.size		__cr_lgamma_table,(.L_8 - __cr_lgamma_table)
__cr_lgamma_table:
        /*0000*/ 	.byte	0x00, 0x00, 0x00, 0x00, 0x00, 0x00, 0x00, 0x00, 0x00, 0x00, 0x00, 0x00, 0x00, 0x00, 0x00, 0x00
        /*0010*/ 	.byte	0xef, 0x39, 0xfa, 0xfe, 0x42, 0x2e, 0xe6, 0x3f, 0x02, 0x20, 0x2a, 0xfa, 0x0b, 0xab, 0xfc, 0x3f
        /*0020*/ 	.byte	0xf9, 0x2c, 0x92, 0x7c, 0xa7, 0x6c, 0x09, 0x40, 0xc9, 0x79, 0x44, 0x3c, 0x64, 0x26, 0x13, 0x40
        /*0030*/ 	.byte	0xca, 0x01, 0xcf, 0x3a, 0x27, 0x51, 0x1a, 0x40, 0x30, 0xcc, 0x2d, 0xf3, 0xe1, 0x0c, 0x21, 0x40
        /*0040*/ 	.byte	0x0d, 0xb7, 0xfc, 0x82, 0x8e, 0x35, 0x25, 0x40
.L_8:


//--------------------- .text._Z5MC_k1v           --------------------------
	.section	.text._Z5MC_k1v,"ax",@progbits
	.align	128
        .global         _Z5MC_k1v
        .type           _Z5MC_k1v,@function
        .size           _Z5MC_k1v,(.L_x_2 - _Z5MC_k1v)
        .other          _Z5MC_k1v,@"STO_CUDA_ENTRY STV_DEFAULT"
_Z5MC_k1v:
.text._Z5MC_k1v:
[----:B------:R-:W-:Y:S01]  /*0000*/  LDC R1, c[0x0][0x37c] ;  /* 0x0000df00ff017b82 */ /* 0x000fe20000000800 */
[----:B------:R-:W-:Y:S05]  /*0010*/  EXIT ;  /* 0x000000000000794d */ /* 0x000fea0003800000 */
.L_x_0:
[----:B------:R-:W-:-:S00]  /*0020*/  BRA `(.L_x_0) ;  /* 0xfffffffc00fc7947 */ /* 0x000fc0000383ffff */
[----:B------:R-:W-:-:S00]  /*0030*/  NOP ;  /* 0x0000000000007918 */ /* 0x000fc00000000000 */
        /* <DEDUP_REMOVED lines=12> */
.L_x_2:


//--------------------- .text._Z19init_curand_state_kv --------------------------
	.section	.text._Z19init_curand_state_kv,"ax",@progbits
	.align	128
        .global         _Z19init_curand_state_kv
        .type           _Z19init_curand_state_kv,@function
        .size           _Z19init_curand_state_kv,(.L_x_3 - _Z19init_curand_state_kv)
        .other          _Z19init_curand_state_kv,@"STO_CUDA_ENTRY STV_DEFAULT"
_Z19init_curand_state_kv:
.text._Z19init_curand_state_kv:
[----:B------:R-:W-:Y:S01]  /*0000*/  LDC R1, c[0x0][0x37c] ;  /* 0x0000df00ff017b82 */ /* 0x000fe20000000800 */
[----:B------:R-:W-:Y:S05]  /*0010*/  EXIT ;  /* 0x000000000000794d */ /* 0x000fea0003800000 */
.L_x_1:
        /* <DEDUP_REMOVED lines=14> */
.L_x_3:


//--------------------- .nv.global.init           --------------------------
	.section	.nv.global.init,"aw",@progbits
	.align	4
.nv.global.init:
	.type		mrg32k3aM1SubSeq,@object
	.size		mrg32k3aM1SubSeq,(mrg32k3aM2SubSeq - mrg32k3aM1SubSeq)
mrg32k3aM1SubSeq:
        /*0000*/ 	.byte	0x0b, 0xcc, 0xee, 0x04, 0x73, 0x29, 0x8b, 0x6f, 0xf6, 0x53, 0x03, 0xf6, 0x23, 0xf6, 0xea, 0xda
        /* <DEDUP_REMOVED lines=125> */
	.type		mrg32k3aM2SubSeq,@object
	.size		mrg32k3aM2SubSeq,(mrg32k3aM1 - mrg32k3aM2SubSeq)
mrg32k3aM2SubSeq:
        /* <DEDUP_REMOVED lines=126> */
	.type		mrg32k3aM1,@object
	.size		mrg32k3aM1,(mrg32k3aM1Seq - mrg32k3aM1)
mrg32k3aM1:
        /* <DEDUP_REMOVED lines=144> */
	.type		mrg32k3aM1Seq,@object
	.size		mrg32k3aM1Seq,(mrg32k3aM2 - mrg32k3aM1Seq)
mrg32k3aM1Seq:
        /* <DEDUP_REMOVED lines=144> */
	.type		mrg32k3aM2,@object
	.size		mrg32k3aM2,(mrg32k3aM2Seq - mrg32k3aM2)
mrg32k3aM2:
        /* <DEDUP_REMOVED lines=144> */
	.type		mrg32k3aM2Seq,@object
	.size		mrg32k3aM2Seq,(precalc_xorwow_matrix - mrg32k3aM2Seq)
mrg32k3aM2Seq:
        /* <DEDUP_REMOVED lines=144> */
	.type		precalc_xorwow_matrix,@object
	.size		precalc_xorwow_matrix,(precalc_xorwow_offset_matrix - precalc_xorwow_matrix)
precalc_xorwow_matrix:
        /* <DEDUP_REMOVED lines=6400> */
	.type		precalc_xorwow_offset_matrix,@object
	.size		precalc_xorwow_offset_matrix,(.L_1 - precalc_xorwow_offset_matrix)
precalc_xorwow_offset_matrix:
        /* <DEDUP_REMOVED lines=6400> */
.L_1:


//--------------------- .nv.shared.reserved.0     --------------------------
	.section	.nv.shared.reserved.0,"aw",@nobits
	.weak		__nv_reservedSMEM_offset_0_alias
	.size		__nv_reservedSMEM_offset_0_alias, 0, 64
	.other		__nv_reservedSMEM_offset_0_alias,@"STO_CUDA_RESERVED_SHARED STV_DEFAULT"
__nv_reservedSMEM_offset_0_alias:
	.zero		0
	.zero		64


//--------------------- .nv.constant0._Z5MC_k1v   --------------------------
	.section	.nv.constant0._Z5MC_k1v,"a",@progbits
	.sectionflags	@""
	.align	4
.nv.constant0._Z5MC_k1v:
	.zero		896


//--------------------- .nv.constant0._Z19init_curand_state_kv --------------------------
	.section	.nv.constant0._Z19init_curand_state_kv,"a",@progbits
	.sectionflags	@""
	.align	4
.nv.constant0._Z19init_curand_state_kv:
	.zero		896


//--------------------- SYMBOLS --------------------------

	.type		.nv.reservedSmem.offset0,@object
	.size		.nv.reservedSmem.offset0,0x4
